//
// Generated by NVIDIA NVVM Compiler
//
// Compiler Build ID: CL-36424714
// Cuda compilation tools, release 13.0, V13.0.88
// Based on NVVM 20.0.0
//

.version 9.0
.target sm_100
.address_size 64

	// .globl	_Z10vector_addPfS_S_S_i

.visible .entry _Z10vector_addPfS_S_S_i(
	.param .u64 .ptr .align 1 _Z10vector_addPfS_S_S_i_param_0,
	.param .u64 .ptr .align 1 _Z10vector_addPfS_S_S_i_param_1,
	.param .u64 .ptr .align 1 _Z10vector_addPfS_S_S_i_param_2,
	.param .u64 .ptr .align 1 _Z10vector_addPfS_S_S_i_param_3,
	.param .u32 _Z10vector_addPfS_S_S_i_param_4
)
{
	.reg .pred 	%p<3>;
	.reg .b32 	%r<4>;
	.reg .b32 	%f<7>;
	.reg .b64 	%rd<17>;

	ld.param.u64 	%rd5, [_Z10vector_addPfS_S_S_i_param_0];
	ld.param.u64 	%rd3, [_Z10vector_addPfS_S_S_i_param_1];
	ld.param.u64 	%rd4, [_Z10vector_addPfS_S_S_i_param_2];
	ld.param.u64 	%rd6, [_Z10vector_addPfS_S_S_i_param_3];
	ld.param.u32 	%r2, [_Z10vector_addPfS_S_S_i_param_4];
	cvta.to.global.u64 	%rd1, %rd6;
	cvta.to.global.u64 	%rd2, %rd5;
	mov.u32 	%r1, %tid.x;
	setp.ge.s32 	%p1, %r1, %r2;
	@%p1 bra 	$L__BB0_4;
	and.b32  	%r3, %r1, 1;
	setp.eq.b32 	%p2, %r3, 1;
	@%p2 bra 	$L__BB0_3;
	mul.wide.u32 	%rd12, %r1, 4;
	add.s64 	%rd13, %rd2, %rd12;
	ld.global.f32 	%f4, [%rd13];
	cvta.to.global.u64 	%rd14, %rd3;
	add.s64 	%rd15, %rd14, %rd12;
	ld.global.f32 	%f5, [%rd15];
	add.f32 	%f6, %f4, %f5;
	add.s64 	%rd16, %rd1, %rd12;
	st.global.f32 	[%rd16], %f6;
	bra.uni 	$L__BB0_4;
$L__BB0_3:
	mul.wide.u32 	%rd7, %r1, 4;
	add.s64 	%rd8, %rd2, %rd7;
	ld.global.f32 	%f1, [%rd8];
	cvta.to.global.u64 	%rd9, %rd4;
	add.s64 	%rd10, %rd9, %rd7;
	ld.global.f32 	%f2, [%rd10];
	add.f32 	%f3, %f1, %f2;
	add.s64 	%rd11, %rd1, %rd7;
	st.global.f32 	[%rd11], %f3;
$L__BB0_4:
	ret;

}


// ===== COMPILED SASS (sm_100) =====

	.target	sm_100

	.elftype	@"ET_EXEC"


//--------------------- .note.nv.tkinfo           --------------------------
	.section	.note.nv.tkinfo,"",@"SHT_NOTE"
	.sectionflags	@"SHF_NOTE_NV_TKINFO"
	.tkinfo
        /*0018*/ 	.word	0x00000002
        /*0030*/ 	.string	""
        /*0030*/ 	.string	"ptxas"
        /*0030*/ 	.string	"Cuda compilation tools, release 13.0, V13.0.88"
        /*0030*/ 	.string	"Build cuda_13.0.r13.0/compiler.36424714_0"
        /*0030*/ 	.string	"-arch sm_100 -m 64 "



//--------------------- .note.nv.cuinfo           --------------------------
	.section	.note.nv.cuinfo,"",@"SHT_NOTE"
	.sectionflags	@"SHF_NOTE_NV_CUINFO"
        /*0018*/ 	.short	0x0002
        /*001a*/ 	.short	0x0064
        /*001c*/ 	.short	0x0082
	.zero		2


//--------------------- .nv.info                  --------------------------
	.section	.nv.info,"",@"SHT_CUDA_INFO"
	.align	4


	//----- nvinfo : EIATTR_REGCOUNT
	.align		4
        /*0000*/ 	.byte	0x04, 0x2f
        /*0002*/ 	.short	(.L_1 - .L_0)
	.align		4
.L_0:
        /*0004*/ 	.word	index@(_Z10vector_addPfS_S_S_i)
        /*0008*/ 	.word	0x0000000c


	//----- nvinfo : EIATTR_FRAME_SIZE
	.align		4
.L_1:
        /*000c*/ 	.byte	0x04, 0x11
        /*000e*/ 	.short	(.L_3 - .L_2)
	.align		4
.L_2:
        /*0010*/ 	.word	index@(_Z10vector_addPfS_S_S_i)
        /*0014*/ 	.word	0x00000000


	//----- nvinfo : EIATTR_MIN_STACK_SIZE
	.align		4
.L_3:
        /*0018*/ 	.byte	0x04, 0x12
        /*001a*/ 	.short	(.L_5 - .L_4)
	.align		4
.L_4:
        /*001c*/ 	.word	index@(_Z10vector_addPfS_S_S_i)
        /*0020*/ 	.word	0x00000000
.L_5:


//--------------------- .nv.compat                --------------------------
	.section	.nv.compat,"",@"SHT_CUDA_COMPAT_INFO"
	.align	4
        /*0000*/ 	.byte	0x02, 0x09, 0x00, 0x00, 0x02, 0x02, 0x01, 0x00, 0x02, 0x05, 0x05, 0x00, 0x03, 0x07, 0x01, 0x01
        /*0010*/ 	.byte	0x02, 0x03, 0x00, 0x00, 0x02, 0x06, 0x01, 0x00, 0x04, 0x0b, 0x08, 0x00, 0x09, 0x00, 0x00, 0x00
        /*0020*/ 	.byte	0x00, 0x00, 0x00, 0x00


//--------------------- .nv.info._Z10vector_addPfS_S_S_i --------------------------
	.section	.nv.info._Z10vector_addPfS_S_S_i,"",@"SHT_CUDA_INFO"
	.sectionflags	@""
	.align	4


	//----- nvinfo : EIATTR_CUDA_API_VERSION
	.align		4
        /*0000*/ 	.byte	0x04, 0x37
        /*0002*/ 	.short	(.L_7 - .L_6)
.L_6:
        /*0004*/ 	.word	0x00000082


	//----- nvinfo : EIATTR_KPARAM_INFO
	.align		4
.L_7:
        /*0008*/ 	.byte	0x04, 0x17
        /*000a*/ 	.short	(.L_9 - .L_8)
.L_8:
        /*000c*/ 	.word	0x00000000
        /*0010*/ 	.short	0x0004
        /*0012*/ 	.short	0x0020
        /*0014*/ 	.byte	0x00, 0xf0, 0x11, 0x00


	//----- nvinfo : EIATTR_KPARAM_INFO
	.align		4
.L_9:
        /*0018*/ 	.byte	0x04, 0x17
        /*001a*/ 	.short	(.L_11 - .L_10)
.L_10:
        /*001c*/ 	.word	0x00000000
        /*0020*/ 	.short	0x0003
        /*0022*/ 	.short	0x0018
        /*0024*/ 	.byte	0x00, 0xf5, 0x21, 0x00


	//----- nvinfo : EIATTR_KPARAM_INFO
	.align		4
.L_11:
        /*0028*/ 	.byte	0x04, 0x17
        /*002a*/ 	.short	(.L_13 - .L_12)
.L_12:
        /*002c*/ 	.word	0x00000000
        /*0030*/ 	.short	0x0002
        /*0032*/ 	.short	0x0010
        /*0034*/ 	.byte	0x00, 0xf5, 0x21, 0x00


	//----- nvinfo : EIATTR_KPARAM_INFO
	.align		4
.L_13:
        /*0038*/ 	.byte	0x04, 0x17
        /*003a*/ 	.short	(.L_15 - .L_14)
.L_14:
        /*003c*/ 	.word	0x00000000
        /*0040*/ 	.short	0x0001
        /*0042*/ 	.short	0x0008
        /*0044*/ 	.byte	0x00, 0xf5, 0x21, 0x00


	//----- nvinfo : EIATTR_KPARAM_INFO
	.align		4
.L_15:
        /*0048*/ 	.byte	0x04, 0x17
        /*004a*/ 	.short	(.L_17 - .L_16)
.L_16:
        /*004c*/ 	.word	0x00000000
        /*0050*/ 	.short	0x0000
        /*0052*/ 	.short	0x0000
        /*0054*/ 	.byte	0x00, 0xf5, 0x21, 0x00


	//----- nvinfo : EIATTR_SPARSE_MMA_MASK
	.align		4
.L_17:
        /*0058*/ 	.byte	0x03, 0x50
        /*005a*/ 	.short	0x0000


	//----- nvinfo : EIATTR_MAXREG_COUNT
	.align		4
        /*005c*/ 	.byte	0x03, 0x1b
        /*005e*/ 	.short	0x00ff


	//----- nvinfo : EIATTR_MERCURY_ISA_VERSION
	.align		4
        /*0060*/ 	.byte	0x03, 0x5f
        /*0062*/ 	.short	0x0101


	//----- nvinfo : EIATTR_VRC_CTA_INIT_COUNT
	.align		4
        /*0064*/ 	.byte	0x02, 0x4a
	.zero		1
	.zero		1


	//----- nvinfo : EIATTR_EXIT_INSTR_OFFSETS
	.align		4
        /*0068*/ 	.byte	0x04, 0x1c
        /*006a*/ 	.short	(.L_19 - .L_18)


	//   ....[0]....
.L_18:
        /*006c*/ 	.word	0x00000040


	//   ....[1]....
        /*0070*/ 	.word	0x00000130


	//   ....[2]....
        /*0074*/ 	.word	0x000001e0


	//----- nvinfo : EIATTR_CRS_STACK_SIZE
	.align		4
.L_19:
        /*0078*/ 	.byte	0x04, 0x1e
        /*007a*/ 	.short	(.L_21 - .L_20)
.L_20:
        /*007c*/ 	.word	0x00000000


	//----- nvinfo : EIATTR_CBANK_PARAM_SIZE
	.align		4
.L_21:
        /*0080*/ 	.byte	0x03, 0x19
        /*0082*/ 	.short	0x0024


	//----- nvinfo : EIATTR_PARAM_CBANK
	.align		4
        /*0084*/ 	.byte	0x04, 0x0a
        /*0086*/ 	.short	(.L_23 - .L_22)
	.align		4
.L_22:
        /*0088*/ 	.word	index@(.nv.constant0._Z10vector_addPfS_S_S_i)
        /*008c*/ 	.short	0x0380
        /*008e*/ 	.short	0x0024


	//----- nvinfo : EIATTR_SW_WAR
	.align		4
.L_23:
        /*0090*/ 	.byte	0x04, 0x36
        /*0092*/ 	.short	(.L_25 - .L_24)
.L_24:
        /*0094*/ 	.word	0x00000008
.L_25:


//--------------------- .nv.callgraph             --------------------------
	.section	.nv.callgraph,"",@"SHT_CUDA_CALLGRAPH"
	.align	4
	.sectionentsize	8
	.align		4
        /*0000*/ 	.word	0x00000000
	.align		4
        /*0004*/ 	.word	0xffffffff
	.align		4
        /*0008*/ 	.word	0x00000000
	.align		4
        /*000c*/ 	.word	0xfffffffe
	.align		4
        /*0010*/ 	.word	0x00000000
	.align		4
        /*0014*/ 	.word	0xfffffffd
	.align		4
        /*0018*/ 	.word	0x00000000
	.align		4
        /*001c*/ 	.word	0xfffffffc


//--------------------- .text._Z10vector_addPfS_S_S_i --------------------------
	.section	.text._Z10vector_addPfS_S_S_i,"ax",@progbits
	.align	128
        .global         _Z10vector_addPfS_S_S_i
        .type           _Z10vector_addPfS_S_S_i,@function
        .size           _Z10vector_addPfS_S_S_i,(.L_x_2 - _Z10vector_addPfS_S_S_i)
        .other          _Z10vector_addPfS_S_S_i,@"STO_CUDA_ENTRY STV_DEFAULT"
_Z10vector_addPfS_S_S_i:
.text._Z10vector_addPfS_S_S_i:
[----:B------:R-:W-:Y:S01]  /*0000*/  LDC R1, c[0x0][0x37c] ;  /* 0x0000df00ff017b82 */ /* 0x000fe20000000800 */
[----:B------:R-:W0:Y:S01]  /*0010*/  S2R R9, SR_TID.X ;  /* 0x0000000000097919 */ /* 0x000e220000002100 */
[----:B------:R-:W0:Y:S02]  /*0020*/  LDCU UR4, c[0x0][0x3a0] ;  /* 0x00007400ff0477ac */ /* 0x000e240008000800 */
[----:B0-----:R-:W-:-:S13]  /*0030*/  ISETP.GE.AND P0, PT, R9, UR4, PT ;  /* 0x0000000409007c0c */ /* 0x001fda000bf06270 */
[----:B------:R-:W-:Y:S05]  /*0040*/  @P0 EXIT ;  /* 0x000000000000094d */ /* 0x000fea0003800000 */
[----:B------:R-:W-:Y:S01]  /*0050*/  LOP3.LUT R0, R9, 0x1, RZ, 0xc0, !PT ;  /* 0x0000000109007812 */ /* 0x000fe200078ec0ff */
[----:B------:R-:W0:Y:S03]  /*0060*/  LDCU.64 UR4, c[0x0][0x358] ;  /* 0x00006b00ff0477ac */ /* 0x000e260008000a00 */
[----:B------:R-:W-:-:S13]  /*0070*/  ISETP.NE.U32.AND P0, PT, R0, 0x1, PT ;  /* 0x000000010000780c */ /* 0x000fda0003f05070 */
[----:B------:R-:W-:Y:S05]  /*0080*/  @!P0 BRA `(.L_x_0) ;  /* 0x00000000002c8947 */ /* 0x000fea0003800000 */
[----:B------:R-:W1:Y:S08]  /*0090*/  LDC.64 R2, c[0x0][0x380] ;  /* 0x0000e000ff027b82 */ /* 0x000e700000000a00 */
[----:B------:R-:W2:Y:S08]  /*00a0*/  LDC.64 R4, c[0x0][0x388] ;  /* 0x0000e200ff047b82 */ /* 0x000eb00000000a00 */
[----:B------:R-:W3:Y:S01]  /*00b0*/  LDC.64 R6, c[0x0][0x398] ;  /* 0x0000e600ff067b82 */ /* 0x000ee20000000a00 */
[----:B-1----:R-:W-:-:S06]  /*00c0*/  IMAD.WIDE.U32 R2, R9, 0x4, R2 ;  /* 0x0000000409027825 */ /* 0x002fcc00078e0002 */
[----:B0-----:R-:W4:Y:S01]  /*00d0*/  LDG.E R2, desc[UR4][R2.64] ;  /* 0x0000000402027981 */ /* 0x001f22000c1e1900 */
[----:B--2---:R-:W-:-:S06]  /*00e0*/  IMAD.WIDE.U32 R4, R9, 0x4, R4 ;  /* 0x0000000409047825 */ /* 0x004fcc00078e0004 */
[----:B------:R-:W4:Y:S01]  /*00f0*/  LDG.E R5, desc[UR4][R4.64] ;  /* 0x0000000404057981 */ /* 0x000f22000c1e1900 */
[----:B---3--:R-:W-:-:S04]  /*0100*/  IMAD.WIDE.U32 R6, R9, 0x4, R6 ;  /* 0x0000000409067825 */ /* 0x008fc800078e0006 */
[----:B----4-:R-:W-:-:S05]  /*0110*/  FADD R9, R2, R5 ;  /* 0x0000000502097221 */ /* 0x010fca0000000000 */
[----:B------:R-:W-:Y:S01]  /*0120*/  STG.E desc[UR4][R6.64], R9 ;  /* 0x0000000906007986 */ /* 0x000fe2000c101904 */
[----:B------:R-:W-:Y:S05]  /*0130*/  EXIT ;  /* 0x000000000000794d */ /* 0x000fea0003800000 */
.L_x_0:
        /* <DEDUP_REMOVED lines=11> */
.L_x_1:
[----:B------:R-:W-:-:S00]  /*01f0*/  BRA `(.L_x_1) ;  /* 0xfffffffc00fc7947 */ /* 0x000fc0000383ffff */
[----:B------:R-:W-:-:S00]  /*0200*/  NOP ;  /* 0x0000000000007918 */ /* 0x000fc00000000000 */
[----:B------:R-:W-:-:S00]  /*0210*/  NOP ;  /* 0x0000000000007918 */ /* 0x000fc00000000000 */
[----:B------:R-:W-:-:S00]  /*0220*/  NOP ;  /* 0x0000000000007918 */ /* 0x000fc00000000000 */
[----:B------:R-:W-:-:S00]  /*0230*/  NOP ;  /* 0x0000000000007918 */ /* 0x000fc00000000000 */
[----:B------:R-:W-:-:S00]  /*0240*/  NOP ;  /* 0x0000000000007918 */ /* 0x000fc00000000000 */
[----:B------:R-:W-:-:S00]  /*0250*/  NOP ;  /* 0x0000000000007918 */ /* 0x000fc00000000000 */
[----:B------:R-:W-:-:S00]  /*0260*/  NOP ;  /* 0x0000000000007918 */ /* 0x000fc00000000000 */
[----:B------:R-:W-:-:S00]  /*0270*/  NOP ;  /* 0x0000000000007918 */ /* 0x000fc00000000000 */
.L_x_2:


//--------------------- .nv.shared.reserved.0     --------------------------
	.section	.nv.shared.reserved.0,"aw",@nobits
	.weak		__nv_reservedSMEM_offset_0_alias
	.size		__nv_reservedSMEM_offset_0_alias, 0, 64
	.other		__nv_reservedSMEM_offset_0_alias,@"STO_CUDA_RESERVED_SHARED STV_DEFAULT"
__nv_reservedSMEM_offset_0_alias:
	.zero		0
	.zero		64


//--------------------- .nv.constant0._Z10vector_addPfS_S_S_i --------------------------
	.section	.nv.constant0._Z10vector_addPfS_S_S_i,"a",@progbits
	.sectionflags	@""
	.align	4
.nv.constant0._Z10vector_addPfS_S_S_i:
	.zero		932


//--------------------- SYMBOLS --------------------------

	.type		.nv.reservedSmem.offset0,@object
	.size		.nv.reservedSmem.offset0,0x4
